//
// Generated by NVIDIA NVVM Compiler
//
// Compiler Build ID: CL-36424714
// Cuda compilation tools, release 13.0, V13.0.88
// Based on NVVM 20.0.0
//

.version 9.0
.target sm_100
.address_size 64

	// .globl	_Z13swiglu_kernelPKfPfi

.visible .entry _Z13swiglu_kernelPKfPfi(
	.param .u64 .ptr .align 1 _Z13swiglu_kernelPKfPfi_param_0,
	.param .u64 .ptr .align 1 _Z13swiglu_kernelPKfPfi_param_1,
	.param .u32 _Z13swiglu_kernelPKfPfi_param_2
)
{
	.reg .pred 	%p<2>;
	.reg .b32 	%r<8>;
	.reg .b32 	%f<18>;
	.reg .b64 	%rd<10>;

	ld.param.u64 	%rd1, [_Z13swiglu_kernelPKfPfi_param_0];
	ld.param.u64 	%rd2, [_Z13swiglu_kernelPKfPfi_param_1];
	ld.param.u32 	%r2, [_Z13swiglu_kernelPKfPfi_param_2];
	mov.u32 	%r3, %ctaid.x;
	mov.u32 	%r4, %ntid.x;
	mov.u32 	%r5, %tid.x;
	mad.lo.s32 	%r1, %r3, %r4, %r5;
	setp.ge.s32 	%p1, %r1, %r2;
	@%p1 bra 	$L__BB0_2;
	cvta.to.global.u64 	%rd3, %rd1;
	cvta.to.global.u64 	%rd4, %rd2;
	mul.wide.s32 	%rd5, %r1, 4;
	add.s64 	%rd6, %rd3, %rd5;
	ld.global.f32 	%f1, [%rd6];
	fma.rn.f32 	%f2, %f1, 0fBBBB989D, 0f3F000000;
	cvt.sat.f32.f32 	%f3, %f2;
	mov.f32 	%f4, 0f4B400001;
	mov.f32 	%f5, 0f437C0000;
	fma.rm.f32 	%f6, %f3, %f5, %f4;
	add.f32 	%f7, %f6, 0fCB40007F;
	neg.f32 	%f8, %f7;
	fma.rn.f32 	%f9, %f1, 0fBFB8AA3B, %f8;
	fma.rn.f32 	%f10, %f1, 0fB2A57060, %f9;
	mov.b32 	%r6, %f6;
	shl.b32 	%r7, %r6, 23;
	mov.b32 	%f11, %r7;
	ex2.approx.ftz.f32 	%f12, %f10;
	fma.rn.f32 	%f13, %f12, %f11, 0f3F800000;
	rcp.rn.f32 	%f14, %f13;
	mul.f32 	%f15, %f1, %f14;
	mul.wide.s32 	%rd7, %r2, 4;
	add.s64 	%rd8, %rd6, %rd7;
	ld.global.f32 	%f16, [%rd8];
	mul.f32 	%f17, %f16, %f15;
	add.s64 	%rd9, %rd4, %rd5;
	st.global.f32 	[%rd9], %f17;
$L__BB0_2:
	ret;

}


// ===== COMPILED SASS (sm_100) =====

	.target	sm_100

	.elftype	@"ET_EXEC"


//--------------------- .note.nv.tkinfo           --------------------------
	.section	.note.nv.tkinfo,"",@"SHT_NOTE"
	.sectionflags	@"SHF_NOTE_NV_TKINFO"
	.tkinfo
        /*0018*/ 	.word	0x00000002
        /*0030*/ 	.string	""
        /*0030*/ 	.string	"ptxas"
        /*0030*/ 	.string	"Cuda compilation tools, release 13.0, V13.0.88"
        /*0030*/ 	.string	"Build cuda_13.0.r13.0/compiler.36424714_0"
        /*0030*/ 	.string	"-arch sm_100 -m 64 "



//--------------------- .note.nv.cuinfo           --------------------------
	.section	.note.nv.cuinfo,"",@"SHT_NOTE"
	.sectionflags	@"SHF_NOTE_NV_CUINFO"
        /*0018*/ 	.short	0x0002
        /*001a*/ 	.short	0x0064
        /*001c*/ 	.short	0x0082
	.zero		2


//--------------------- .nv.info                  --------------------------
	.section	.nv.info,"",@"SHT_CUDA_INFO"
	.align	4


	//----- nvinfo : EIATTR_REGCOUNT
	.align		4
        /*0000*/ 	.byte	0x04, 0x2f
        /*0002*/ 	.short	(.L_1 - .L_0)
	.align		4
.L_0:
        /*0004*/ 	.word	index@(_Z13swiglu_kernelPKfPfi)
        /*0008*/ 	.word	0x00000011


	//----- nvinfo : EIATTR_FRAME_SIZE
	.align		4
.L_1:
        /*000c*/ 	.byte	0x04, 0x11
        /*000e*/ 	.short	(.L_3 - .L_2)
	.align		4
.L_2:
        /*0010*/ 	.word	index@($__internal_0_$__cuda_sm20_rcp_rn_f32_slowpath)
        /*0014*/ 	.word	0x00000000


	//----- nvinfo : EIATTR_FRAME_SIZE
	.align		4
.L_3:
        /*0018*/ 	.byte	0x04, 0x11
        /*001a*/ 	.short	(.L_5 - .L_4)
	.align		4
.L_4:
        /*001c*/ 	.word	index@(_Z13swiglu_kernelPKfPfi)
        /*0020*/ 	.word	0x00000000


	//----- nvinfo : EIATTR_MIN_STACK_SIZE
	.align		4
.L_5:
        /*0024*/ 	.byte	0x04, 0x12
        /*0026*/ 	.short	(.L_7 - .L_6)
	.align		4
.L_6:
        /*0028*/ 	.word	index@(_Z13swiglu_kernelPKfPfi)
        /*002c*/ 	.word	0x00000000
.L_7:


//--------------------- .nv.compat                --------------------------
	.section	.nv.compat,"",@"SHT_CUDA_COMPAT_INFO"
	.align	4
        /*0000*/ 	.byte	0x02, 0x09, 0x00, 0x00, 0x02, 0x02, 0x01, 0x00, 0x02, 0x05, 0x05, 0x00, 0x03, 0x07, 0x01, 0x01
        /*0010*/ 	.byte	0x02, 0x03, 0x00, 0x00, 0x02, 0x06, 0x01, 0x00, 0x04, 0x0b, 0x08, 0x00, 0x09, 0x00, 0x00, 0x00
        /*0020*/ 	.byte	0x00, 0x00, 0x00, 0x00


//--------------------- .nv.info._Z13swiglu_kernelPKfPfi --------------------------
	.section	.nv.info._Z13swiglu_kernelPKfPfi,"",@"SHT_CUDA_INFO"
	.sectionflags	@""
	.align	4


	//----- nvinfo : EIATTR_CUDA_API_VERSION
	.align		4
        /*0000*/ 	.byte	0x04, 0x37
        /*0002*/ 	.short	(.L_9 - .L_8)
.L_8:
        /*0004*/ 	.word	0x00000082


	//----- nvinfo : EIATTR_KPARAM_INFO
	.align		4
.L_9:
        /*0008*/ 	.byte	0x04, 0x17
        /*000a*/ 	.short	(.L_11 - .L_10)
.L_10:
        /*000c*/ 	.word	0x00000000
        /*0010*/ 	.short	0x0002
        /*0012*/ 	.short	0x0010
        /*0014*/ 	.byte	0x00, 0xf0, 0x11, 0x00


	//----- nvinfo : EIATTR_KPARAM_INFO
	.align		4
.L_11:
        /*0018*/ 	.byte	0x04, 0x17
        /*001a*/ 	.short	(.L_13 - .L_12)
.L_12:
        /*001c*/ 	.word	0x00000000
        /*0020*/ 	.short	0x0001
        /*0022*/ 	.short	0x0008
        /*0024*/ 	.byte	0x00, 0xf5, 0x21, 0x00


	//----- nvinfo : EIATTR_KPARAM_INFO
	.align		4
.L_13:
        /*0028*/ 	.byte	0x04, 0x17
        /*002a*/ 	.short	(.L_15 - .L_14)
.L_14:
        /*002c*/ 	.word	0x00000000
        /*0030*/ 	.short	0x0000
        /*0032*/ 	.short	0x0000
        /*0034*/ 	.byte	0x00, 0xf5, 0x21, 0x00


	//----- nvinfo : EIATTR_SPARSE_MMA_MASK
	.align		4
.L_15:
        /*0038*/ 	.byte	0x03, 0x50
        /*003a*/ 	.short	0x0000


	//----- nvinfo : EIATTR_MAXREG_COUNT
	.align		4
        /*003c*/ 	.byte	0x03, 0x1b
        /*003e*/ 	.short	0x00ff


	//----- nvinfo : EIATTR_MERCURY_ISA_VERSION
	.align		4
        /*0040*/ 	.byte	0x03, 0x5f
        /*0042*/ 	.short	0x0101


	//----- nvinfo : EIATTR_VRC_CTA_INIT_COUNT
	.align		4
        /*0044*/ 	.byte	0x02, 0x4a
	.zero		1
	.zero		1


	//----- nvinfo : EIATTR_EXIT_INSTR_OFFSETS
	.align		4
        /*0048*/ 	.byte	0x04, 0x1c
        /*004a*/ 	.short	(.L_17 - .L_16)


	//   ....[0]....
.L_16:
        /*004c*/ 	.word	0x00000070


	//   ....[1]....
        /*0050*/ 	.word	0x000002b0


	//----- nvinfo : EIATTR_CRS_STACK_SIZE
	.align		4
.L_17:
        /*0054*/ 	.byte	0x04, 0x1e
        /*0056*/ 	.short	(.L_19 - .L_18)
.L_18:
        /*0058*/ 	.word	0x00000000


	//----- nvinfo : EIATTR_CBANK_PARAM_SIZE
	.align		4
.L_19:
        /*005c*/ 	.byte	0x03, 0x19
        /*005e*/ 	.short	0x0014


	//----- nvinfo : EIATTR_PARAM_CBANK
	.align		4
        /*0060*/ 	.byte	0x04, 0x0a
        /*0062*/ 	.short	(.L_21 - .L_20)
	.align		4
.L_20:
        /*0064*/ 	.word	index@(.nv.constant0._Z13swiglu_kernelPKfPfi)
        /*0068*/ 	.short	0x0380
        /*006a*/ 	.short	0x0014


	//----- nvinfo : EIATTR_SW_WAR
	.align		4
.L_21:
        /*006c*/ 	.byte	0x04, 0x36
        /*006e*/ 	.short	(.L_23 - .L_22)
.L_22:
        /*0070*/ 	.word	0x00000008
.L_23:


//--------------------- .nv.callgraph             --------------------------
	.section	.nv.callgraph,"",@"SHT_CUDA_CALLGRAPH"
	.align	4
	.sectionentsize	8
	.align		4
        /*0000*/ 	.word	0x00000000
	.align		4
        /*0004*/ 	.word	0xffffffff
	.align		4
        /*0008*/ 	.word	0x00000000
	.align		4
        /*000c*/ 	.word	0xfffffffe
	.align		4
        /*0010*/ 	.word	0x00000000
	.align		4
        /*0014*/ 	.word	0xfffffffd
	.align		4
        /*0018*/ 	.word	0x00000000
	.align		4
        /*001c*/ 	.word	0xfffffffc


//--------------------- .text._Z13swiglu_kernelPKfPfi --------------------------
	.section	.text._Z13swiglu_kernelPKfPfi,"ax",@progbits
	.align	128
        .global         _Z13swiglu_kernelPKfPfi
        .type           _Z13swiglu_kernelPKfPfi,@function
        .size           _Z13swiglu_kernelPKfPfi,(.L_x_8 - _Z13swiglu_kernelPKfPfi)
        .other          _Z13swiglu_kernelPKfPfi,@"STO_CUDA_ENTRY STV_DEFAULT"
_Z13swiglu_kernelPKfPfi:
.text._Z13swiglu_kernelPKfPfi:
[----:B------:R-:W-:Y:S01]  /*0000*/  LDC R1, c[0x0][0x37c] ;  /* 0x0000df00ff017b82 */ /* 0x000fe20000000800 */
[----:B------:R-:W0:Y:S07]  /*0010*/  S2R R0, SR_TID.X ;  /* 0x0000000000007919 */ /* 0x000e2e0000002100 */
[----:B------:R-:W0:Y:S01]  /*0020*/  S2UR UR4, SR_CTAID.X ;  /* 0x00000000000479c3 */ /* 0x000e220000002500 */
[----:B------:R-:W1:Y:S07]  /*0030*/  LDCU UR5, c[0x0][0x390] ;  /* 0x00007200ff0577ac */ /* 0x000e6e0008000800 */
[----:B------:R-:W0:Y:S02]  /*0040*/  LDC R3, c[0x0][0x360] ;  /* 0x0000d800ff037b82 */ /* 0x000e240000000800 */
[----:B0-----:R-:W-:-:S05]  /*0050*/  IMAD R3, R3, UR4, R0 ;  /* 0x0000000403037c24 */ /* 0x001fca000f8e0200 */
[----:B-1----:R-:W-:-:S13]  /*0060*/  ISETP.GE.AND P0, PT, R3, UR5, PT ;  /* 0x0000000503007c0c */ /* 0x002fda000bf06270 */
[----:B------:R-:W-:Y:S05]  /*0070*/  @P0 EXIT ;  /* 0x000000000000094d */ /* 0x000fea0003800000 */
[----:B------:R-:W0:Y:S01]  /*0080*/  LDC.64 R4, c[0x0][0x380] ;  /* 0x0000e000ff047b82 */ /* 0x000e220000000a00 */
[----:B------:R-:W1:Y:S01]  /*0090*/  LDCU.64 UR4, c[0x0][0x358] ;  /* 0x00006b00ff0477ac */ /* 0x000e620008000a00 */
[----:B0-----:R-:W-:-:S05]  /*00a0*/  IMAD.WIDE R4, R3, 0x4, R4 ;  /* 0x0000000403047825 */ /* 0x001fca00078e0204 */
[----:B-1----:R-:W2:Y:S01]  /*00b0*/  LDG.E R6, desc[UR4][R4.64] ;  /* 0x0000000404067981 */ /* 0x002ea2000c1e1900 */
[----:B------:R-:W-:Y:S01]  /*00c0*/  IMAD.MOV.U32 R7, RZ, RZ, 0x3bbb989d ;  /* 0x3bbb989dff077424 */ /* 0x000fe200078e00ff */
[----:B------:R-:W-:Y:S01]  /*00d0*/  BSSY.RECONVERGENT B0, `(.L_x_0) ;  /* 0x0000015000007945 */ /* 0x000fe20003800200 */
[----:B------:R-:W-:Y:S02]  /*00e0*/  IMAD.MOV.U32 R9, RZ, RZ, 0x437c0000 ;  /* 0x437c0000ff097424 */ /* 0x000fe400078e00ff */
[----:B--2---:R-:W-:-:S04]  /*00f0*/  FFMA.SAT R0, R6, -R7, 0.5 ;  /* 0x3f00000006007423 */ /* 0x004fc80000002807 */
[----:B------:R-:W-:-:S04]  /*0100*/  FFMA.RM R0, R0, R9, 12582913 ;  /* 0x4b40000100007423 */ /* 0x000fc80000004009 */
[C---:B------:R-:W-:Y:S01]  /*0110*/  FADD R7, R0.reuse, -12583039 ;  /* 0xcb40007f00077421 */ /* 0x040fe20000000000 */
[----:B------:R-:W-:-:S03]  /*0120*/  SHF.L.U32 R0, R0, 0x17, RZ ;  /* 0x0000001700007819 */ /* 0x000fc600000006ff */
[----:B------:R-:W-:-:S04]  /*0130*/  FFMA R7, R6, -1.4426950216293334961, -R7 ;  /* 0xbfb8aa3b06077823 */ /* 0x000fc80000000807 */
[----:B------:R-:W-:-:S06]  /*0140*/  FFMA R7, R6, -1.925963033500011079e-08, R7 ;  /* 0xb2a5706006077823 */ /* 0x000fcc0000000007 */
[----:B------:R-:W0:Y:S02]  /*0150*/  MUFU.EX2 R7, R7 ;  /* 0x0000000700077308 */ /* 0x000e240000000800 */
[----:B0-----:R-:W-:-:S04]  /*0160*/  FFMA R0, R0, R7, 1 ;  /* 0x3f80000000007423 */ /* 0x001fc80000000007 */
[----:B------:R-:W-:-:S05]  /*0170*/  VIADD R2, R0, 0x1800000 ;  /* 0x0180000000027836 */ /* 0x000fca0000000000 */
[----:B------:R-:W-:-:S04]  /*0180*/  LOP3.LUT R2, R2, 0x7f800000, RZ, 0xc0, !PT ;  /* 0x7f80000002027812 */ /* 0x000fc800078ec0ff */
[----:B------:R-:W-:-:S13]  /*0190*/  ISETP.GT.U32.AND P0, PT, R2, 0x1ffffff, PT ;  /* 0x01ffffff0200780c */ /* 0x000fda0003f04070 */
[----:B------:R-:W-:Y:S05]  /*01a0*/  @P0 BRA `(.L_x_1) ;  /* 0x00000000000c0947 */ /* 0x000fea0003800000 */
[----:B------:R-:W-:-:S07]  /*01b0*/  MOV R8, 0x1d0 ;  /* 0x000001d000087802 */ /* 0x000fce0000000f00 */
[----:B------:R-:W-:Y:S05]  /*01c0*/  CALL.REL.NOINC `($__internal_0_$__cuda_sm20_rcp_rn_f32_slowpath) ;  /* 0x00000000003c7944 */ /* 0x000fea0003c00000 */
[----:B------:R-:W-:Y:S05]  /*01d0*/  BRA `(.L_x_2) ;  /* 0x0000000000107947 */ /* 0x000fea0003800000 */
.L_x_1:
[----:B------:R-:W0:Y:S02]  /*01e0*/  MUFU.RCP R7, R0 ;  /* 0x0000000000077308 */ /* 0x000e240000001000 */
[----:B0-----:R-:W-:-:S04]  /*01f0*/  FFMA R2, R0, R7, -1 ;  /* 0xbf80000000027423 */ /* 0x001fc80000000007 */
[----:B------:R-:W-:-:S04]  /*0200*/  FADD.FTZ R2, -R2, -RZ ;  /* 0x800000ff02027221 */ /* 0x000fc80000010100 */
[----:B------:R-:W-:-:S07]  /*0210*/  FFMA R7, R7, R2, R7 ;  /* 0x0000000207077223 */ /* 0x000fce0000000007 */
.L_x_2:
[----:B------:R-:W-:Y:S05]  /*0220*/  BSYNC.RECONVERGENT B0 ;  /* 0x0000000000007941 */ /* 0x000fea0003800200 */
.L_x_0:
[----:B------:R-:W0:Y:S02]  /*0230*/  LDC R9, c[0x0][0x390] ;  /* 0x0000e400ff097b82 */ /* 0x000e240000000800 */
[----:B0-----:R-:W-:-:S06]  /*0240*/  IMAD.WIDE R4, R9, 0x4, R4 ;  /* 0x0000000409047825 */ /* 0x001fcc00078e0204 */
[----:B------:R-:W0:Y:S01]  /*0250*/  LDC.64 R8, c[0x0][0x388] ;  /* 0x0000e200ff087b82 */ /* 0x000e220000000a00 */
[----:B------:R-:W2:Y:S01]  /*0260*/  LDG.E R4, desc[UR4][R4.64] ;  /* 0x0000000404047981 */ /* 0x000ea2000c1e1900 */
[----:B------:R-:W-:Y:S01]  /*0270*/  FMUL R7, R6, R7 ;  /* 0x0000000706077220 */ /* 0x000fe20000400000 */
[----:B0-----:R-:W-:-:S04]  /*0280*/  IMAD.WIDE R2, R3, 0x4, R8 ;  /* 0x0000000403027825 */ /* 0x001fc800078e0208 */
[----:B--2---:R-:W-:-:S05]  /*0290*/  FMUL R7, R7, R4 ;  /* 0x0000000407077220 */ /* 0x004fca0000400000 */
[----:B------:R-:W-:Y:S01]  /*02a0*/  STG.E desc[UR4][R2.64], R7 ;  /* 0x0000000702007986 */ /* 0x000fe2000c101904 */
[----:B------:R-:W-:Y:S05]  /*02b0*/  EXIT ;  /* 0x000000000000794d */ /* 0x000fea0003800000 */
        .weak           $__internal_0_$__cuda_sm20_rcp_rn_f32_slowpath
        .type           $__internal_0_$__cuda_sm20_rcp_rn_f32_slowpath,@function
        .size           $__internal_0_$__cuda_sm20_rcp_rn_f32_slowpath,(.L_x_8 - $__internal_0_$__cuda_sm20_rcp_rn_f32_slowpath)
$__internal_0_$__cuda_sm20_rcp_rn_f32_slowpath:
[----:B------:R-:W-:Y:S01]  /*02c0*/  SHF.L.U32 R2, R0, 0x1, RZ ;  /* 0x0000000100027819 */ /* 0x000fe200000006ff */
[----:B------:R-:W-:Y:S03]  /*02d0*/  BSSY.RECONVERGENT B1, `(.L_x_3) ;  /* 0x0000030000017945 */ /* 0x000fe60003800200 */
[----:B------:R-:W-:-:S04]  /*02e0*/  SHF.R.U32.HI R2, RZ, 0x18, R2 ;  /* 0x00000018ff027819 */ /* 0x000fc80000011602 */
[----:B------:R-:W-:-:S13]  /*02f0*/  ISETP.NE.U32.AND P0, PT, R2, RZ, PT ;  /* 0x000000ff0200720c */ /* 0x000fda0003f05070 */
[----:B------:R-:W-:Y:S05]  /*0300*/  @P0 BRA `(.L_x_4) ;  /* 0x0000000000280947 */ /* 0x000fea0003800000 */
[----:B------:R-:W-:-:S05]  /*0310*/  IMAD.SHL.U32 R2, R0, 0x2, RZ ;  /* 0x0000000200027824 */ /* 0x000fca00078e00ff */
[----:B------:R-:W-:-:S13]  /*0320*/  ISETP.NE.AND P0, PT, R2, RZ, PT ;  /* 0x000000ff0200720c */ /* 0x000fda0003f05270 */
[----:B------:R-:W-:Y:S01]  /*0330*/  @P0 FFMA R9, R0, 1.84467440737095516160e+19, RZ ;  /* 0x5f80000000090823 */ /* 0x000fe200000000ff */
[----:B------:R-:W-:Y:S08]  /*0340*/  @!P0 MUFU.RCP R7, R0 ;  /* 0x0000000000078308 */ /* 0x000ff00000001000 */
[----:B------:R-:W0:Y:S02]  /*0350*/  @P0 MUFU.RCP R2, R9 ;  /* 0x0000000900020308 */ /* 0x000e240000001000 */
[----:B0-----:R-:W-:-:S04]  /*0360*/  @P0 FFMA R10, R9, R2, -1 ;  /* 0xbf800000090a0423 */ /* 0x001fc80000000002 */
[----:B------:R-:W-:-:S04]  /*0370*/  @P0 FADD.FTZ R11, -R10, -RZ ;  /* 0x800000ff0a0b0221 */ /* 0x000fc80000010100 */
[----:B------:R-:W-:-:S04]  /*0380*/  @P0 FFMA R2, R2, R11, R2 ;  /* 0x0000000b02020223 */ /* 0x000fc80000000002 */
[----:B------:R-:W-:Y:S01]  /*0390*/  @P0 FFMA R7, R2, 1.84467440737095516160e+19, RZ ;  /* 0x5f80000002070823 */ /* 0x000fe200000000ff */
[----:B------:R-:W-:Y:S06]  /*03a0*/  BRA `(.L_x_5) ;  /* 0x0000000000887947 */ /* 0x000fec0003800000 */
.L_x_4:
[----:B------:R-:W-:-:S04]  /*03b0*/  IADD3 R7, PT, PT, R2, -0xfd, RZ ;  /* 0xffffff0302077810 */ /* 0x000fc80007ffe0ff */
[----:B------:R-:W-:-:S13]  /*03c0*/  ISETP.GT.U32.AND P0, PT, R7, 0x1, PT ;  /* 0x000000010700780c */ /* 0x000fda0003f04070 */
[----:B------:R-:W-:Y:S05]  /*03d0*/  @P0 BRA `(.L_x_6) ;  /* 0x0000000000780947 */ /* 0x000fea0003800000 */
[----:B------:R-:W-:Y:S01]  /*03e0*/  LOP3.LUT R9, R0, 0x7fffff, RZ, 0xc0, !PT ;  /* 0x007fffff00097812 */ /* 0x000fe200078ec0ff */
[----:B------:R-:W-:-:S03]  /*03f0*/  IMAD.MOV.U32 R14, RZ, RZ, 0x3 ;  /* 0x00000003ff0e7424 */ /* 0x000fc600078e00ff */
[----:B------:R-:W-:Y:S02]  /*0400*/  LOP3.LUT R9, R9, 0x3f800000, RZ, 0xfc, !PT ;  /* 0x3f80000009097812 */ /* 0x000fe400078efcff */
[----:B------:R-:W-:Y:S02]  /*0410*/  SHF.L.U32 R13, R14, R7, RZ ;  /* 0x000000070e0d7219 */ /* 0x000fe400000006ff */
[----:B------:R-:W0:Y:S02]  /*0420*/  MUFU.RCP R10, R9 ;  /* 0x00000009000a7308 */ /* 0x000e240000001000 */
[----:B0-----:R-:W-:-:S04]  /*0430*/  FFMA R11, R9, R10, -1 ;  /* 0xbf800000090b7423 */ /* 0x001fc8000000000a */
[----:B------:R-:W-:-:S04]  /*0440*/  FADD.FTZ R11, -R11, -RZ ;  /* 0x800000ff0b0b7221 */ /* 0x000fc80000010100 */
[CCC-:B------:R-:W-:Y:S01]  /*0450*/  FFMA.RM R12, R10.reuse, R11.reuse, R10.reuse ;  /* 0x0000000b0a0c7223 */ /* 0x1c0fe2000000400a */
[----:B------:R-:W-:-:S04]  /*0460*/  FFMA.RP R11, R10, R11, R10 ;  /* 0x0000000b0a0b7223 */ /* 0x000fc8000000800a */
[C---:B------:R-:W-:Y:S02]  /*0470*/  LOP3.LUT R10, R12.reuse, 0x7fffff, RZ, 0xc0, !PT ;  /* 0x007fffff0c0a7812 */ /* 0x040fe400078ec0ff */
[----:B------:R-:W-:Y:S02]  /*0480*/  FSETP.NEU.FTZ.AND P0, PT, R12, R11, PT ;  /* 0x0000000b0c00720b */ /* 0x000fe40003f1d000 */
[----:B------:R-:W-:Y:S02]  /*0490*/  LOP3.LUT R10, R10, 0x800000, RZ, 0xfc, !PT ;  /* 0x008000000a0a7812 */ /* 0x000fe400078efcff */
[----:B------:R-:W-:Y:S02]  /*04a0*/  SEL R11, RZ, 0xffffffff, !P0 ;  /* 0xffffffffff0b7807 */ /* 0x000fe40004000000 */
[----:B------:R-:W-:Y:S02]  /*04b0*/  LOP3.LUT R12, R13, R10, RZ, 0xc0, !PT ;  /* 0x0000000a0d0c7212 */ /* 0x000fe400078ec0ff */
[----:B------:R-:W-:-:S02]  /*04c0*/  IADD3 R11, PT, PT, -R11, RZ, RZ ;  /* 0x000000ff0b0b7210 */ /* 0x000fc40007ffe1ff */
[-C--:B------:R-:W-:Y:S02]  /*04d0*/  SHF.R.U32.HI R12, RZ, R7.reuse, R12 ;  /* 0x00000007ff0c7219 */ /* 0x080fe4000001160c */
[----:B------:R-:W-:Y:S02]  /*04e0*/  LOP3.LUT P1, RZ, R11, R7, R10, 0xf8, !PT ;  /* 0x000000070bff7212 */ /* 0x000fe4000782f80a */
[C---:B------:R-:W-:Y:S02]  /*04f0*/  LOP3.LUT P0, RZ, R12.reuse, 0x1, RZ, 0xc0, !PT ;  /* 0x000000010cff7812 */ /* 0x040fe4000780c0ff */
[----:B------:R-:W-:-:S04]  /*0500*/  LOP3.LUT P2, RZ, R12, 0x2, RZ, 0xc0, !PT ;  /* 0x000000020cff7812 */ /* 0x000fc8000784c0ff */
[----:B------:R-:W-:Y:S02]  /*0510*/  PLOP3.LUT P0, PT, P0, P1, P2, 0xe0, 0x0 ;  /* 0x000000000000781c */ /* 0x000fe40000703c20 */
[----:B------:R-:W-:Y:S02]  /*0520*/  LOP3.LUT P1, RZ, R0, 0x7fffff, RZ, 0xc0, !PT ;  /* 0x007fffff00ff7812 */ /* 0x000fe4000782c0ff */
[----:B------:R-:W-:-:S05]  /*0530*/  SEL R7, RZ, 0x1, !P0 ;  /* 0x00000001ff077807 */ /* 0x000fca0004000000 */
[----:B------:R-:W-:-:S05]  /*0540*/  IMAD.MOV R7, RZ, RZ, -R7 ;  /* 0x000000ffff077224 */ /* 0x000fca00078e0a07 */
[----:B------:R-:W-:Y:S02]  /*0550*/  ISETP.GE.AND P0, PT, R7, RZ, PT ;  /* 0x000000ff0700720c */ /* 0x000fe40003f06270 */
[----:B------:R-:W-:-:S04]  /*0560*/  IADD3 R7, PT, PT, R2, -0xfc, RZ ;  /* 0xffffff0402077810 */ /* 0x000fc80007ffe0ff */
[----:B------:R-:W-:-:S07]  /*0570*/  SHF.R.U32.HI R7, RZ, R7, R10 ;  /* 0x00000007ff077219 */ /* 0x000fce000001160a */
[----:B------:R-:W-:-:S05]  /*0580*/  @!P0 VIADD R7, R7, 0x1 ;  /* 0x0000000107078836 */ /* 0x000fca0000000000 */
[----:B------:R-:W-:-:S04]  /*0590*/  @!P1 SHF.L.U32 R7, R7, 0x1, RZ ;  /* 0x0000000107079819 */ /* 0x000fc800000006ff */
[----:B------:R-:W-:Y:S01]  /*05a0*/  LOP3.LUT R7, R7, 0x80000000, R0, 0xf8, !PT ;  /* 0x8000000007077812 */ /* 0x000fe200078ef800 */
[----:B------:R-:W-:Y:S06]  /*05b0*/  BRA `(.L_x_5) ;  /* 0x0000000000047947 */ /* 0x000fec0003800000 */
.L_x_6:
[----:B------:R0:W1:Y:S02]  /*05c0*/  MUFU.RCP R7, R0 ;  /* 0x0000000000077308 */ /* 0x0000640000001000 */
.L_x_5:
[----:B------:R-:W-:Y:S05]  /*05d0*/  BSYNC.RECONVERGENT B1 ;  /* 0x0000000000017941 */ /* 0x000fea0003800200 */
.L_x_3:
[----:B------:R-:W-:-:S04]  /*05e0*/  IMAD.MOV.U32 R9, RZ, RZ, 0x0 ;  /* 0x00000000ff097424 */ /* 0x000fc800078e00ff */
[----:B01----:R-:W-:Y:S05]  /*05f0*/  RET.REL.NODEC R8 `(_Z13swiglu_kernelPKfPfi) ;  /* 0xfffffff808807950 */ /* 0x003fea0003c3ffff */
.L_x_7:
[----:B------:R-:W-:-:S00]  /*0600*/  BRA `(.L_x_7) ;  /* 0xfffffffc00fc7947 */ /* 0x000fc0000383ffff */
[----:B------:R-:W-:-:S00]  /*0610*/  NOP ;  /* 0x0000000000007918 */ /* 0x000fc00000000000 */
        /* <DEDUP_REMOVED lines=14> */
.L_x_8:


//--------------------- .nv.shared.reserved.0     --------------------------
	.section	.nv.shared.reserved.0,"aw",@nobits
	.weak		__nv_reservedSMEM_offset_0_alias
	.size		__nv_reservedSMEM_offset_0_alias, 0, 64
	.other		__nv_reservedSMEM_offset_0_alias,@"STO_CUDA_RESERVED_SHARED STV_DEFAULT"
__nv_reservedSMEM_offset_0_alias:
	.zero		0
	.zero		64


//--------------------- .nv.constant0._Z13swiglu_kernelPKfPfi --------------------------
	.section	.nv.constant0._Z13swiglu_kernelPKfPfi,"a",@progbits
	.sectionflags	@""
	.align	4
.nv.constant0._Z13swiglu_kernelPKfPfi:
	.zero		916


//--------------------- SYMBOLS --------------------------

	.type		.nv.reservedSmem.offset0,@object
	.size		.nv.reservedSmem.offset0,0x4
